	.headerflags	@"EF_CUDA_TEXMODE_UNIFIED EF_CUDA_64BIT_ADDRESS EF_CUDA_ACCELERATORS EF_CUDA_SM90 EF_CUDA_VIRTUAL_SM(EF_CUDA_SM90)"
	.elftype	@"ET_EXEC"


//--------------------- .nv.info                  --------------------------
	.section	.nv.info,"",@"SHT_CUDA_INFO"
	.align	4


	//----- nvinfo : EIATTR_REGCOUNT
	.align		4
        /*0000*/ 	.byte	0x04, 0x2f
        /*0002*/ 	.short	(.L_1 - .L_0)
	.align		4
.L_0:
        /*0004*/ 	.word	index@(triton_poi_fused__to_copy_arange_clamp_mul_sub_3)
        /*0008*/ 	.word	0x0000000a


	//----- nvinfo : EIATTR_MIN_STACK_SIZE
	.align		4
.L_1:
        /*000c*/ 	.byte	0x04, 0x12
        /*000e*/ 	.short	(.L_3 - .L_2)
	.align		4
.L_2:
        /*0010*/ 	.word	index@(triton_poi_fused__to_copy_arange_clamp_mul_sub_3)
        /*0014*/ 	.word	0x00000000


	//----- nvinfo : EIATTR_FRAME_SIZE
	.align		4
.L_3:
        /*0018*/ 	.byte	0x04, 0x11
        /*001a*/ 	.short	(.L_5 - .L_4)
	.align		4
.L_4:
        /*001c*/ 	.word	index@(triton_poi_fused__to_copy_arange_clamp_mul_sub_3)
        /*0020*/ 	.word	0x00000000


	//----- nvinfo : EIATTR_MIN_STACK_SIZE
	.align		4
.L_5:
        /*0024*/ 	.byte	0x04, 0x12
        /*0026*/ 	.short	(.L_7 - .L_6)
	.align		4
.L_6:
        /*0028*/ 	.word	index@(triton_poi_fused__to_copy_arange_clamp_mul_sub_3)
        /*002c*/ 	.word	0x00000000
.L_7:


//--------------------- .nv.info.triton_poi_fused__to_copy_arange_clamp_mul_sub_3 --------------------------
	.section	.nv.info.triton_poi_fused__to_copy_arange_clamp_mul_sub_3,"",@"SHT_CUDA_INFO"
	.sectionflags	@""
	.align	4


	//----- nvinfo : EIATTR_CUDA_API_VERSION
	.align		4
        /*0000*/ 	.byte	0x04, 0x37
        /*0002*/ 	.short	(.L_9 - .L_8)
.L_8:
        /*0004*/ 	.word	0x0000007c


	//----- nvinfo : EIATTR_KPARAM_INFO
	.align		4
.L_9:
        /*0008*/ 	.byte	0x04, 0x17
        /*000a*/ 	.short	(.L_11 - .L_10)
.L_10:
        /*000c*/ 	.word	0x00000000
        /*0010*/ 	.short	0x0001
        /*0012*/ 	.short	0x0008
        /*0014*/ 	.byte	0x00, 0xf0, 0x11, 0x00


	//----- nvinfo : EIATTR_KPARAM_INFO
	.align		4
.L_11:
        /*0018*/ 	.byte	0x04, 0x17
        /*001a*/ 	.short	(.L_13 - .L_12)
.L_12:
        /*001c*/ 	.word	0x00000000
        /*0020*/ 	.short	0x0000
        /*0022*/ 	.short	0x0000
        /*0024*/ 	.byte	0x00, 0xf4, 0x21, 0x00


	//----- nvinfo : EIATTR_SPARSE_MMA_MASK
	.align		4
.L_13:
        /*0028*/ 	.byte	0x03, 0x50
        /*002a*/ 	.short	0x0000


	//----- nvinfo : EIATTR_MAXREG_COUNT
	.align		4
        /*002c*/ 	.byte	0x03, 0x1b
        /*002e*/ 	.short	0x00ff


	//----- nvinfo : EIATTR_EXIT_INSTR_OFFSETS
	.align		4
        /*0030*/ 	.byte	0x04, 0x1c
        /*0032*/ 	.short	(.L_15 - .L_14)


	//   ....[0]....
.L_14:
        /*0034*/ 	.word	0x000000f0


	//   ....[1]....
        /*0038*/ 	.word	0x00000120


	//----- nvinfo : EIATTR_REQNTID
	.align		4
.L_15:
        /*003c*/ 	.byte	0x04, 0x10
        /*003e*/ 	.short	(.L_17 - .L_16)
.L_16:
        /*0040*/ 	.word	0x00000020
        /*0044*/ 	.word	0x00000001
        /*0048*/ 	.word	0x00000001


	//----- nvinfo : EIATTR_CBANK_PARAM_SIZE
	.align		4
.L_17:
        /*004c*/ 	.byte	0x03, 0x19
        /*004e*/ 	.short	0x000c


	//----- nvinfo : EIATTR_PARAM_CBANK
	.align		4
        /*0050*/ 	.byte	0x04, 0x0a
        /*0052*/ 	.short	(.L_19 - .L_18)
	.align		4
.L_18:
        /*0054*/ 	.word	index@(.nv.constant0.triton_poi_fused__to_copy_arange_clamp_mul_sub_3)
        /*0058*/ 	.short	0x0210
        /*005a*/ 	.short	0x000c


	//----- nvinfo : EIATTR_SW_WAR
	.align		4
.L_19:
        /*005c*/ 	.byte	0x04, 0x36
        /*005e*/ 	.short	(.L_21 - .L_20)
.L_20:
        /*0060*/ 	.word	0x00000008
.L_21:


//--------------------- .nv.callgraph             --------------------------
	.section	.nv.callgraph,"",@"SHT_CUDA_CALLGRAPH"
	.align	4
	.sectionentsize	8
	.align		4
        /*0000*/ 	.word	0x00000000
	.align		4
        /*0004*/ 	.word	0xffffffff
	.align		4
        /*0008*/ 	.word	0x00000000
	.align		4
        /*000c*/ 	.word	0xfffffffe
	.align		4
        /*0010*/ 	.word	0x00000000
	.align		4
        /*0014*/ 	.word	0xfffffffd
	.align		4
        /*0018*/ 	.word	0x00000000
	.align		4
        /*001c*/ 	.word	0xfffffffc


//--------------------- .text.triton_poi_fused__to_copy_arange_clamp_mul_sub_3 --------------------------
	.section	.text.triton_poi_fused__to_copy_arange_clamp_mul_sub_3,"ax",@progbits
	.align	128
        .global         triton_poi_fused__to_copy_arange_clamp_mul_sub_3
        .type           triton_poi_fused__to_copy_arange_clamp_mul_sub_3,@function
        .size           triton_poi_fused__to_copy_arange_clamp_mul_sub_3,(.L_x_1 - triton_poi_fused__to_copy_arange_clamp_mul_sub_3)
        .other          triton_poi_fused__to_copy_arange_clamp_mul_sub_3,@"STO_CUDA_ENTRY STV_DEFAULT"
triton_poi_fused__to_copy_arange_clamp_mul_sub_3:
.text.triton_poi_fused__to_copy_arange_clamp_mul_sub_3:
[----:B------:R-:W0:Y:S02]  /*0000*/  LDC R1, c[0x0][0x28] ;  /* 0x00000a00ff017b82 */ /* 0x000e240000000800 */
[----:B------:R-:W1:Y:S01]  /*0010*/  S2R R6, SR_TID.X ;  /* 0x0000000000067919 */ /* 0x000e620000002100 */
[----:B------:R-:W2:Y:S01]  /*0020*/  LDC.64 R2, c[0x0][0x210] ;  /* 0x00008400ff027b82 */ /* 0x000ea20000000a00 */
[----:B------:R-:W3:Y:S01]  /*0030*/  S2R R5, SR_CTAID.X ;  /* 0x0000000000057919 */ /* 0x000ee20000002500 */
[C---:B-1----:R-:W-:Y:S02]  /*0040*/  LOP3.LUT R0, R6.reuse, 0x3, RZ, 0xc0, !PT ;  /* 0x0000000306007812 */ /* 0x042fe400078ec0ff */
[----:B------:R-:W-:-:S03]  /*0050*/  LOP3.LUT P0, RZ, R6, 0x1c, RZ, 0xc0, !PT ;  /* 0x0000001c06ff7812 */ /* 0x000fc6000780c0ff */
[----:B---3--:R-:W-:-:S04]  /*0060*/  IMAD R5, R5, 0x4, R0 ;  /* 0x0000000405057824 */ /* 0x008fc800078e0200 */
[C---:B--2---:R-:W-:Y:S01]  /*0070*/  IMAD.WIDE R2, R5.reuse, 0x4, R2 ;  /* 0x0000000405027825 */ /* 0x044fe200078e0202 */
[----:B------:R-:W-:Y:S02]  /*0080*/  I2FP.F32.S32 R0, R5 ;  /* 0x0000000500007245 */ /* 0x000fe40000201400 */
[----:B------:R-:W-:-:S03]  /*0090*/  ISETP.LT.AND P0, PT, R5, 0x4, !P0 ;  /* 0x000000040500780c */ /* 0x000fc60004701270 */
[----:B------:R-:W-:-:S05]  /*00a0*/  FMUL R0, R0, 0.3333333432674407959 ;  /* 0x3eaaaaab00007820 */ /* 0x000fca0000400000 */
[----:B------:R-:W-:-:S04]  /*00b0*/  FMNMX R0, RZ, R0, !PT ;  /* 0x00000000ff007209 */ /* 0x000fc80007800000 */
[----:B------:R-:W1:Y:S02]  /*00c0*/  F2I.TRUNC.NTZ R4, R0 ;  /* 0x0000000000047305 */ /* 0x000e64000020f100 */
[----:B-1----:R-:W-:-:S05]  /*00d0*/  I2FP.F32.S32 R7, R4 ;  /* 0x0000000400077245 */ /* 0x002fca0000201400 */
[----:B------:R-:W-:Y:S01]  /*00e0*/  FADD.SAT R7, R0, -R7 ;  /* 0x8000000700077221 */ /* 0x000fe20000002000 */
[----:B------:R-:W-:Y:S06]  /*00f0*/  @!P0 EXIT ;  /* 0x000000000000894d */ /* 0x000fec0003800000 */
[----:B------:R-:W-:Y:S02]  /*0100*/  ULDC.64 UR4, c[0x0][0x208] ;  /* 0x0000820000047ab9 */ /* 0x000fe40000000a00 */
[----:B------:R-:W-:Y:S01]  /*0110*/  STG.E desc[UR4][R2.64], R7 ;  /* 0x0000000702007986 */ /* 0x000fe2000c101904 */
[----:B------:R-:W-:Y:S05]  /*0120*/  EXIT ;  /* 0x000000000000794d */ /* 0x000fea0003800000 */
.L_x_0:
[----:B------:R-:W-:-:S00]  /*0130*/  BRA `(.L_x_0) ;  /* 0xfffffffc00fc7947 */ /* 0x000fc0000383ffff */
[----:B------:R-:W-:-:S00]  /*0140*/  NOP ;  /* 0x0000000000007918 */ /* 0x000fc00000000000 */
        /* <DEDUP_REMOVED lines=11> */
.L_x_1:


//--------------------- .nv.constant0.triton_poi_fused__to_copy_arange_clamp_mul_sub_3 --------------------------
	.section	.nv.constant0.triton_poi_fused__to_copy_arange_clamp_mul_sub_3,"a",@progbits
	.sectionflags	@""
	.align	4
.nv.constant0.triton_poi_fused__to_copy_arange_clamp_mul_sub_3:
	.zero		540
